	.headerflags	@"EF_CUDA_TEXMODE_UNIFIED EF_CUDA_64BIT_ADDRESS EF_CUDA_ACCELERATORS EF_CUDA_SM90 EF_CUDA_VIRTUAL_SM(EF_CUDA_SM90)"
	.elftype	@"ET_EXEC"


//--------------------- .nv.info                  --------------------------
	.section	.nv.info,"",@"SHT_CUDA_INFO"
	.align	4


	//----- nvinfo : EIATTR_REGCOUNT
	.align		4
        /*0000*/ 	.byte	0x04, 0x2f
        /*0002*/ 	.short	(.L_2 - .L_1)
	.align		4
.L_1:
        /*0004*/ 	.word	index@(triton_poi_fused__log_softmax_convolution_38)
        /*0008*/ 	.word	0x00000028


	//----- nvinfo : EIATTR_MIN_STACK_SIZE
	.align		4
.L_2:
        /*000c*/ 	.byte	0x04, 0x12
        /*000e*/ 	.short	(.L_4 - .L_3)
	.align		4
.L_3:
        /*0010*/ 	.word	index@(triton_poi_fused__log_softmax_convolution_38)
        /*0014*/ 	.word	0x00000000


	//----- nvinfo : EIATTR_FRAME_SIZE
	.align		4
.L_4:
        /*0018*/ 	.byte	0x04, 0x11
        /*001a*/ 	.short	(.L_6 - .L_5)
	.align		4
.L_5:
        /*001c*/ 	.word	index@(triton_poi_fused__log_softmax_convolution_38)
        /*0020*/ 	.word	0x00000000


	//----- nvinfo : EIATTR_MIN_STACK_SIZE
	.align		4
.L_6:
        /*0024*/ 	.byte	0x04, 0x12
        /*0026*/ 	.short	(.L_8 - .L_7)
	.align		4
.L_7:
        /*0028*/ 	.word	index@(triton_poi_fused__log_softmax_convolution_38)
        /*002c*/ 	.word	0x00000000
.L_8:


//--------------------- .nv.info.triton_poi_fused__log_softmax_convolution_38 --------------------------
	.section	.nv.info.triton_poi_fused__log_softmax_convolution_38,"",@"SHT_CUDA_INFO"
	.sectionflags	@""
	.align	4


	//----- nvinfo : EIATTR_CUDA_API_VERSION
	.align		4
        /*0000*/ 	.byte	0x04, 0x37
        /*0002*/ 	.short	(.L_10 - .L_9)
.L_9:
        /*0004*/ 	.word	0x0000007c


	//----- nvinfo : EIATTR_KPARAM_INFO
	.align		4
.L_10:
        /*0008*/ 	.byte	0x04, 0x17
        /*000a*/ 	.short	(.L_12 - .L_11)
.L_11:
        /*000c*/ 	.word	0x00000000
        /*0010*/ 	.short	0x0006
        /*0012*/ 	.short	0x002c
        /*0014*/ 	.byte	0x00, 0xf0, 0x11, 0x00


	//----- nvinfo : EIATTR_KPARAM_INFO
	.align		4
.L_12:
        /*0018*/ 	.byte	0x04, 0x17
        /*001a*/ 	.short	(.L_14 - .L_13)
.L_13:
        /*001c*/ 	.word	0x00000000
        /*0020*/ 	.short	0x0005
        /*0022*/ 	.short	0x0028
        /*0024*/ 	.byte	0x00, 0xf0, 0x11, 0x00


	//----- nvinfo : EIATTR_KPARAM_INFO
	.align		4
.L_14:
        /*0028*/ 	.byte	0x04, 0x17
        /*002a*/ 	.short	(.L_16 - .L_15)
.L_15:
        /*002c*/ 	.word	0x00000000
        /*0030*/ 	.short	0x0004
        /*0032*/ 	.short	0x0020
        /*0034*/ 	.byte	0x00, 0xf4, 0x21, 0x00


	//----- nvinfo : EIATTR_KPARAM_INFO
	.align		4
.L_16:
        /*0038*/ 	.byte	0x04, 0x17
        /*003a*/ 	.short	(.L_18 - .L_17)
.L_17:
        /*003c*/ 	.word	0x00000000
        /*0040*/ 	.short	0x0003
        /*0042*/ 	.short	0x0018
        /*0044*/ 	.byte	0x00, 0xf4, 0x21, 0x00


	//----- nvinfo : EIATTR_KPARAM_INFO
	.align		4
.L_18:
        /*0048*/ 	.byte	0x04, 0x17
        /*004a*/ 	.short	(.L_20 - .L_19)
.L_19:
        /*004c*/ 	.word	0x00000000
        /*0050*/ 	.short	0x0002
        /*0052*/ 	.short	0x0010
        /*0054*/ 	.byte	0x00, 0xf4, 0x21, 0x00


	//----- nvinfo : EIATTR_KPARAM_INFO
	.align		4
.L_20:
        /*0058*/ 	.byte	0x04, 0x17
        /*005a*/ 	.short	(.L_22 - .L_21)
.L_21:
        /*005c*/ 	.word	0x00000000
        /*0060*/ 	.short	0x0001
        /*0062*/ 	.short	0x0008
        /*0064*/ 	.byte	0x00, 0xf4, 0x21, 0x00


	//----- nvinfo : EIATTR_KPARAM_INFO
	.align		4
.L_22:
        /*0068*/ 	.byte	0x04, 0x17
        /*006a*/ 	.short	(.L_24 - .L_23)
.L_23:
        /*006c*/ 	.word	0x00000000
        /*0070*/ 	.short	0x0000
        /*0072*/ 	.short	0x0000
        /*0074*/ 	.byte	0x00, 0xf4, 0x21, 0x00


	//----- nvinfo : EIATTR_SPARSE_MMA_MASK
	.align		4
.L_24:
        /*0078*/ 	.byte	0x03, 0x50
        /*007a*/ 	.short	0x0000


	//----- nvinfo : EIATTR_MAXREG_COUNT
	.align		4
        /*007c*/ 	.byte	0x03, 0x1b
        /*007e*/ 	.short	0x00ff


	//----- nvinfo : EIATTR_EXIT_INSTR_OFFSETS
	.align		4
        /*0080*/ 	.byte	0x04, 0x1c
        /*0082*/ 	.short	(.L_26 - .L_25)


	//   ....[0]....
.L_25:
        /*0084*/ 	.word	0x000014d0


	//   ....[1]....
        /*0088*/ 	.word	0x000014f0


	//----- nvinfo : EIATTR_REQNTID
	.align		4
.L_26:
        /*008c*/ 	.byte	0x04, 0x10
        /*008e*/ 	.short	(.L_28 - .L_27)
.L_27:
        /*0090*/ 	.word	0x00000080
        /*0094*/ 	.word	0x00000001
        /*0098*/ 	.word	0x00000001


	//----- nvinfo : EIATTR_CBANK_PARAM_SIZE
	.align		4
.L_28:
        /*009c*/ 	.byte	0x03, 0x19
        /*009e*/ 	.short	0x0030


	//----- nvinfo : EIATTR_PARAM_CBANK
	.align		4
        /*00a0*/ 	.byte	0x04, 0x0a
        /*00a2*/ 	.short	(.L_30 - .L_29)
	.align		4
.L_29:
        /*00a4*/ 	.word	index@(.nv.constant0.triton_poi_fused__log_softmax_convolution_38)
        /*00a8*/ 	.short	0x0210
        /*00aa*/ 	.short	0x0030


	//----- nvinfo : EIATTR_SW_WAR
	.align		4
.L_30:
        /*00ac*/ 	.byte	0x04, 0x36
        /*00ae*/ 	.short	(.L_32 - .L_31)
.L_31:
        /*00b0*/ 	.word	0x00000008
.L_32:


//--------------------- .nv.callgraph             --------------------------
	.section	.nv.callgraph,"",@"SHT_CUDA_CALLGRAPH"
	.align	4
	.sectionentsize	8
	.align		4
        /*0000*/ 	.word	0x00000000
	.align		4
        /*0004*/ 	.word	0xffffffff
	.align		4
        /*0008*/ 	.word	0x00000000
	.align		4
        /*000c*/ 	.word	0xfffffffe
	.align		4
        /*0010*/ 	.word	0x00000000
	.align		4
        /*0014*/ 	.word	0xfffffffd
	.align		4
        /*0018*/ 	.word	0x00000000
	.align		4
        /*001c*/ 	.word	0xfffffffc


//--------------------- .nv.constant4             --------------------------
	.section	.nv.constant4,"a",@progbits
	.align	8
	.align		8
.nv.constant4:
        /*0000*/ 	.dword	_$_str


//--------------------- .text.triton_poi_fused__log_softmax_convolution_38 --------------------------
	.section	.text.triton_poi_fused__log_softmax_convolution_38,"ax",@progbits
	.sectionflags	@"SHF_BARRIERS=1"
	.align	128
        .global         triton_poi_fused__log_softmax_convolution_38
        .type           triton_poi_fused__log_softmax_convolution_38,@function
        .size           triton_poi_fused__log_softmax_convolution_38,(.L_x_1 - triton_poi_fused__log_softmax_convolution_38)
        .other          triton_poi_fused__log_softmax_convolution_38,@"STO_CUDA_ENTRY STV_DEFAULT"
triton_poi_fused__log_softmax_convolution_38:
.text.triton_poi_fused__log_softmax_convolution_38:
[----:B------:R-:W0:Y:S01]  /*0000*/  LDC R1, c[0x0][0x28] ;  /* 0x00000a00ff017b82 */ /* 0x000e220000000800 */
[----:B------:R-:W1:Y:S07]  /*0010*/  S2R R11, SR_CTAID.Y ;  /* 0x00000000000b7919 */ /* 0x000e6e0000002600 */
[----:B------:R-:W2:Y:S01]  /*0020*/  LDC.64 R8, c[0x0][0x218] ;  /* 0x00008600ff087b82 */ /* 0x000ea20000000a00 */
[----:B------:R-:W-:Y:S01]  /*0030*/  HFMA2.MMA R16, -RZ, RZ, 0, 0 ;  /* 0x00000000ff107435 */ /* 0x000fe200000001ff */
[----:B------:R-:W-:Y:S01]  /*0040*/  ULDC.64 UR6, c[0x0][0x208] ;  /* 0x0000820000067ab9 */ /* 0x000fe20000000a00 */
[----:B------:R-:W3:Y:S01]  /*0050*/  S2R R5, SR_TID.X ;  /* 0x0000000000057919 */ /* 0x000ee20000002100 */
[----:B------:R-:W4:Y:S04]  /*0060*/  S2R R10, SR_CTAID.X ;  /* 0x00000000000a7919 */ /* 0x000f280000002500 */
[----:B------:R-:W5:Y:S01]  /*0070*/  LDC.64 R6, c[0x0][0x228] ;  /* 0x00008a00ff067b82 */ /* 0x000f620000000a00 */
[----:B------:R-:W-:-:S07]  /*0080*/  CS2R R14, SRZ ;  /* 0x00000000000e7805 */ /* 0x000fce000001ff00 */
[----:B------:R-:W2:Y:S08]  /*0090*/  S2UR UR5, SR_CgaCtaId ;  /* 0x00000000000579c3 */ /* 0x000eb00000008800 */
[----:B------:R-:W5:Y:S01]  /*00a0*/  LDC.64 R26, c[0x0][0x210] ;  /* 0x00008400ff1a7b82 */ /* 0x000f620000000a00 */
[----:B-1----:R-:W-:-:S04]  /*00b0*/  SHF.L.U32 R11, R11, 0x7, RZ ;  /* 0x000000070b0b7819 */ /* 0x002fc800000006ff */
[----:B---3--:R-:W-:-:S04]  /*00c0*/  LOP3.LUT R0, R11, 0x7f, R5, 0xf8, !PT ;  /* 0x0000007f0b007812 */ /* 0x008fc800078ef805 */
[C---:B------:R-:W-:Y:S01]  /*00d0*/  ISETP.GE.AND P0, PT, R0.reuse, 0x54, PT ;  /* 0x000000540000780c */ /* 0x040fe20003f06270 */
[----:B------:R-:W-:-:S05]  /*00e0*/  IMAD.HI R2, R0, 0x30c30c31, RZ ;  /* 0x30c30c3100027827 */ /* 0x000fca00078e02ff */
[----:B------:R-:W-:-:S04]  /*00f0*/  SHF.R.U32.HI R3, RZ, 0x1f, R2 ;  /* 0x0000001fff037819 */ /* 0x000fc80000011602 */
[----:B------:R-:W-:Y:S02]  /*0100*/  LEA.HI.SX32 R3, R2, R3, 0x1e ;  /* 0x0000000302037211 */ /* 0x000fe400078ff2ff */
[----:B------:R-:W-:-:S03]  /*0110*/  SHF.R.U32.HI R2, RZ, 0x1, R5 ;  /* 0x00000001ff027819 */ /* 0x000fc60000011605 */
[----:B------:R-:W-:Y:S01]  /*0120*/  IMAD R3, R3, -0x15, R0 ;  /* 0xffffffeb03037824 */ /* 0x000fe200078e0200 */
[----:B------:R-:W-:-:S03]  /*0130*/  SGXT.U32 R2, R2, 0x6 ;  /* 0x000000060202781a */ /* 0x000fc60000000000 */
[----:B--2---:R-:W-:Y:S01]  /*0140*/  IMAD.WIDE R8, R3, 0x4, R8 ;  /* 0x0000000403087825 */ /* 0x004fe200078e0208 */
[----:B------:R-:W-:Y:S02]  /*0150*/  LOP3.LUT R0, R11, R2, RZ, 0xfc, !PT ;  /* 0x000000020b007212 */ /* 0x000fe400078efcff */
[----:B------:R-:W-:Y:S02]  /*0160*/  SHF.L.U32 R3, R5, 0x2, RZ ;  /* 0x0000000205037819 */ /* 0x000fe400000006ff */
[----:B------:R1:W2:Y:S01]  /*0170*/  @!P0 LDG.E.EL R16, desc[UR6][R8.64] ;  /* 0x0000000608108981 */ /* 0x0002a2000c2e1900 */
[C---:B------:R-:W-:Y:S01]  /*0180*/  IMAD.HI R4, R0.reuse, 0x30c30c31, RZ ;  /* 0x30c30c3100047827 */ /* 0x040fe200078e02ff */
[----:B------:R-:W-:Y:S02]  /*0190*/  LOP3.LUT R3, R3, 0x4, RZ, 0xc0, !PT ;  /* 0x0000000403037812 */ /* 0x000fe400078ec0ff */
[----:B------:R-:W-:Y:S02]  /*01a0*/  ISETP.GE.AND P1, PT, R0, 0x54, PT ;  /* 0x000000540000780c */ /* 0x000fe40003f26270 */
[----:B------:R-:W-:-:S02]  /*01b0*/  SHF.R.U32.HI R13, RZ, 0x1f, R4 ;  /* 0x0000001fff0d7819 */ /* 0x000fc40000011604 */
[----:B----4-:R-:W-:Y:S02]  /*01c0*/  LEA R3, R10, R3, 0x3 ;  /* 0x000000030a037211 */ /* 0x010fe400078e18ff */
[----:B------:R-:W-:Y:S02]  /*01d0*/  LEA.HI.SX32 R17, R4, R13, 0x1e ;  /* 0x0000000d04117211 */ /* 0x000fe400078ff2ff */
[----:B------:R-:W-:Y:S02]  /*01e0*/  CS2R R12, SRZ ;  /* 0x00000000000c7805 */ /* 0x000fe4000001ff00 */
[----:B------:R-:W-:-:S05]  /*01f0*/  LEA R37, R17, R3, 0xc ;  /* 0x0000000311257211 */ /* 0x000fca00078e60ff */
[----:B-----5:R-:W-:-:S05]  /*0200*/  IMAD.WIDE R18, R37, 0x4, R6 ;  /* 0x0000000425127825 */ /* 0x020fca00078e0206 */
[----:B------:R3:W4:Y:S01]  /*0210*/  @!P1 LDG.E.EL.128 R12, desc[UR6][R18.64] ;  /* 0x00000006120c9981 */ /* 0x000722000c2e1d00 */
[----:B------:R-:W-:Y:S02]  /*0220*/  LOP3.LUT R4, R11, 0x40, R2, 0xfe, !PT ;  /* 0x000000400b047812 */ /* 0x000fe400078efe02 */
[----:B------:R-:W-:Y:S02]  /*0230*/  CS2R R10, SRZ ;  /* 0x00000000000a7805 */ /* 0x000fe4000001ff00 */
[C---:B------:R-:W-:Y:S01]  /*0240*/  ISETP.GE.AND P0, PT, R4.reuse, 0x54, PT ;  /* 0x000000540400780c */ /* 0x040fe20003f06270 */
[----:B------:R-:W-:-:S05]  /*0250*/  IMAD.HI R20, R4, 0x30c30c31, RZ ;  /* 0x30c30c3104147827 */ /* 0x000fca00078e02ff */
[----:B-1----:R-:W-:-:S04]  /*0260*/  SHF.R.U32.HI R9, RZ, 0x1f, R20 ;  /* 0x0000001fff097819 */ /* 0x002fc80000011614 */
[----:B------:R-:W-:Y:S02]  /*0270*/  LEA.HI.SX32 R20, R20, R9, 0x1e ;  /* 0x0000000914147211 */ /* 0x000fe400078ff2ff */
[----:B------:R-:W-:Y:S02]  /*0280*/  CS2R R8, SRZ ;  /* 0x0000000000087805 */ /* 0x000fe4000001ff00 */
[----:B------:R-:W-:-:S05]  /*0290*/  LEA R35, R20, R3, 0xc ;  /* 0x0000000314237211 */ /* 0x000fca00078e60ff */
[----:B------:R-:W-:-:S05]  /*02a0*/  IMAD.WIDE R6, R35, 0x4, R6 ;  /* 0x0000000423067825 */ /* 0x000fca00078e0206 */
[----:B------:R1:W5:Y:S01]  /*02b0*/  @!P0 LDG.E.EL.128 R8, desc[UR6][R6.64] ;  /* 0x0000000606088981 */ /* 0x000362000c2e1d00 */
[----:B---3--:R-:W-:Y:S01]  /*02c0*/  IMAD R18, R17, -0x15, R0 ;  /* 0xffffffeb11127824 */ /* 0x008fe200078e0200 */
[----:B------:R-:W-:Y:S01]  /*02d0*/  UMOV UR4, 0x400 ;  /* 0x0000040000047882 */ /* 0x000fe20000000000 */
[----:B------:R-:W-:Y:S01]  /*02e0*/  IMAD R25, R3, 0x15, RZ ;  /* 0x0000001503197824 */ /* 0x000fe200078e02ff */
[----:B0-----:R-:W-:Y:S01]  /*02f0*/  UPRMT UR4, UR5, 0x654, UR4 ;  /* 0x0000065405047896 */ /* 0x001fe20008000004 */
[----:B------:R-:W-:Y:S01]  /*0300*/  IMAD R18, R17, 0x15000, R18 ;  /* 0x0001500011127824 */ /* 0x000fe200078e0212 */
[----:B------:R-:W-:Y:S02]  /*0310*/  LOP3.LUT R17, R5, 0x7f, RZ, 0xc0, !PT ;  /* 0x0000007f05117812 */ /* 0x000fe400078ec0ff */
[----:B------:R-:W-:Y:S01]  /*0320*/  IADD3 R23, R25, 0x15, RZ ;  /* 0x0000001519177810 */ /* 0x000fe20007ffe0ff */
[----:B------:R-:W-:Y:S01]  /*0330*/  IMAD R29, R3, 0x15, R18 ;  /* 0x00000015031d7824 */ /* 0x000fe200078e0212 */
[----:B------:R-:W-:Y:S01]  /*0340*/  IADD3 R22, R25, 0x2a, RZ ;  /* 0x0000002a19167810 */ /* 0x000fe20007ffe0ff */
[----:B------:R-:W-:Y:S01]  /*0350*/  IMAD R21, R20, -0x15, R4 ;  /* 0xffffffeb14157824 */ /* 0x000fe200078e0204 */
[----:B------:R-:W-:Y:S01]  /*0360*/  IADD3 R25, R25, 0x3f, RZ ;  /* 0x0000003f19197810 */ /* 0x000fe20007ffe0ff */
[----:B------:R-:W-:Y:S01]  /*0370*/  IMAD.WIDE R28, R29, 0x4, R26 ;  /* 0x000000041d1c7825 */ /* 0x000fe200078e021a */
[----:B------:R-:W-:-:S02]  /*0380*/  MOV R5, RZ ;  /* 0x000000ff00057202 */ /* 0x000fc40000000f00 */
[----:B------:R-:W-:Y:S02]  /*0390*/  LEA R33, R17, UR4, 0x3 ;  /* 0x0000000411217c11 */ /* 0x000fe4000f8e18ff */
[----:B------:R-:W-:Y:S01]  /*03a0*/  IADD3 R17, R22, R18, RZ ;  /* 0x0000001216117210 */ /* 0x000fe20007ffe0ff */
[----:B------:R-:W-:Y:S01]  /*03b0*/  IMAD R30, R20, 0x15000, R21 ;  /* 0x00015000141e7824 */ /* 0x000fe200078e0215 */
[----:B------:R-:W-:Y:S01]  /*03c0*/  IADD3 R31, R25, R18, RZ ;  /* 0x00000012191f7210 */ /* 0x000fe20007ffe0ff */
[----:B------:R0:W3:Y:S01]  /*03d0*/  @!P1 LDG.E.EL R5, desc[UR6][R28.64] ;  /* 0x000000061c059981 */ /* 0x0000e2000c2e1900 */
[----:B-1----:R-:W-:Y:S02]  /*03e0*/  CS2R R6, SRZ ;  /* 0x0000000000067805 */ /* 0x002fe4000001ff00 */
[----:B------:R-:W-:Y:S01]  /*03f0*/  IADD3 R19, R23, R18, RZ ;  /* 0x0000001217137210 */ /* 0x000fe20007ffe0ff */
[----:B------:R-:W1:Y:S01]  /*0400*/  LDC.64 R20, c[0x0][0x220] ;  /* 0x00008800ff147b82 */ /* 0x000e620000000a00 */
[----:B0-----:R-:W-:Y:S01]  /*0410*/  IMAD.WIDE R28, R17, 0x4, R26 ;  /* 0x00000004111c7825 */ /* 0x001fe200078e021a */
[----:B------:R-:W-:-:S04]  /*0420*/  IADD3 R34, R22, R30, RZ ;  /* 0x0000001e16227210 */ /* 0x000fc80007ffe0ff */
[----:B------:R-:W3:Y:S01]  /*0430*/  @!P1 LDG.E.EL R7, desc[UR6][R28.64] ;  /* 0x000000061c079981 */ /* 0x000ee2000c2e1900 */
[----:B------:R-:W-:Y:S01]  /*0440*/  IADD3 R36, R25, R30, RZ ;  /* 0x0000001e19247210 */ /* 0x000fe20007ffe0ff */
[----:B------:R-:W-:Y:S01]  /*0450*/  HFMA2.MMA R24, -RZ, RZ, 0, 0 ;  /* 0x00000000ff187435 */ /* 0x000fe200000001ff */
[----:B------:R-:W-:Y:S01]  /*0460*/  IMAD.WIDE R18, R19, 0x4, R26 ;  /* 0x0000000413127825 */ /* 0x000fe200078e021a */
[----:B------:R-:W-:-:S04]  /*0470*/  MOV R25, RZ ;  /* 0x000000ff00197202 */ /* 0x000fc80000000f00 */
[----:B------:R0:W3:Y:S02]  /*0480*/  @!P1 LDG.E.EL R6, desc[UR6][R18.64] ;  /* 0x0000000612069981 */ /* 0x0000e4000c2e1900 */
[----:B0-----:R-:W-:Y:S02]  /*0490*/  CS2R R18, SRZ ;  /* 0x0000000000127805 */ /* 0x001fe4000001ff00 */
[----:B--2---:R0:W-:Y:S02]  /*04a0*/  STS [R33], R16 ;  /* 0x0000001021007388 */ /* 0x0041e40000000800 */
[--C-:B0-----:R-:W-:Y:S01]  /*04b0*/  IMAD.WIDE R16, R31, 0x4, R26.reuse ;  /* 0x000000041f107825 */ /* 0x101fe200078e021a */
[----:B------:R-:W-:Y:S02]  /*04c0*/  IADD3 R31, R23, R30, RZ ;  /* 0x0000001e171f7210 */ /* 0x000fe40007ffe0ff */
[----:B------:R-:W-:Y:S02]  /*04d0*/  CS2R R32, SRZ ;  /* 0x0000000000207805 */ /* 0x000fe4000001ff00 */
[----:B------:R-:W2:Y:S01]  /*04e0*/  @!P1 LDG.E.EL R24, desc[UR6][R16.64] ;  /* 0x0000000610189981 */ /* 0x000ea2000c2e1900 */
[----:B----4-:R-:W-:Y:S01]  /*04f0*/  FSETP.GEU.AND P2, PT, R12, 1.175494350822287508e-38, PT ;  /* 0x008000000c00780b */ /* 0x010fe20003f4e000 */
[----:B------:R-:W-:-:S05]  /*0500*/  IMAD.WIDE R28, R31, 0x4, R26 ;  /* 0x000000041f1c7825 */ /* 0x000fca00078e021a */
[----:B------:R0:W4:Y:S01]  /*0510*/  @!P0 LDG.E.EL R32, desc[UR6][R28.64] ;  /* 0x000000061c208981 */ /* 0x000122000c2e1900 */
[----:B------:R-:W-:-:S06]  /*0520*/  IMAD R23, R3, 0x15, R30 ;  /* 0x0000001503177824 */ /* 0x000fcc00078e021e */
[----:B------:R-:W-:Y:S01]  /*0530*/  @!P2 FMUL R12, R12, 8388608 ;  /* 0x4b0000000c0ca820 */ /* 0x000fe20000400000 */
[----:B------:R-:W-:-:S04]  /*0540*/  IMAD.WIDE R30, R34, 0x4, R26 ;  /* 0x00000004221e7825 */ /* 0x000fc800078e021a */
[----:B0-----:R-:W-:Y:S01]  /*0550*/  IADD3 R29, R12, -0x3f2aaaab, RZ ;  /* 0xc0d555550c1d7810 */ /* 0x001fe20007ffe0ff */
[----:B------:R0:W2:Y:S03]  /*0560*/  @!P0 LDG.E.EL R33, desc[UR6][R30.64] ;  /* 0x000000061e218981 */ /* 0x0000a6000c2e1900 */
[----:B------:R-:W-:Y:S02]  /*0570*/  LOP3.LUT R29, R29, 0xff800000, RZ, 0xc0, !PT ;  /* 0xff8000001d1d7812 */ /* 0x000fe400078ec0ff */
[----:B------:R-:W-:Y:S02]  /*0580*/  MOV R28, 0x3e055027 ;  /* 0x3e055027001c7802 */ /* 0x000fe40000000f00 */
[----:B0-----:R-:W-:-:S05]  /*0590*/  IADD3 R31, R12, -R29, RZ ;  /* 0x8000001d0c1f7210 */ /* 0x001fca0007ffe0ff */
[----:B------:R-:W-:-:S04]  /*05a0*/  FADD R31, R31, -1 ;  /* 0xbf8000001f1f7421 */ /* 0x000fc80000000000 */
[----:B------:R-:W-:-:S04]  /*05b0*/  FFMA.FTZ R30, R31, -R28, 0.14084610342979431152 ;  /* 0x3e1039f61f1e7423 */ /* 0x000fc8000001081c */
[----:B------:R-:W-:-:S04]  /*05c0*/  FFMA.FTZ R30, R31, R30, -0.12148627638816833496 ;  /* 0xbdf8cdcc1f1e7423 */ /* 0x000fc8000001001e */
[----:B------:R-:W-:Y:S01]  /*05d0*/  FFMA.FTZ R30, R31, R30, 0.13980610668659210205 ;  /* 0x3e0f29551f1e7423 */ /* 0x000fe2000001001e */
[----:B------:R-:W-:-:S03]  /*05e0*/  HFMA2.MMA R34, -RZ, RZ, 0, 0 ;  /* 0x00000000ff227435 */ /* 0x000fc600000001ff */
[----:B------:R-:W-:Y:S01]  /*05f0*/  FFMA.FTZ R30, R31, R30, -0.16684235632419586182 ;  /* 0xbe2ad8b91f1e7423 */ /* 0x000fe2000001001e */
[----:B------:R-:W-:-:S04]  /*0600*/  IMAD.WIDE R22, R23, 0x4, R26 ;  /* 0x0000000417167825 */ /* 0x000fc800078e021a */
[----:B------:R-:W-:Y:S01]  /*0610*/  FFMA.FTZ R30, R31, R30, 0.20012299716472625732 ;  /* 0x3e4ced0b1f1e7423 */ /* 0x000fe2000001001e */
[----:B------:R-:W-:Y:S01]  /*0620*/  IMAD.WIDE R26, R36, 0x4, R26 ;  /* 0x00000004241a7825 */ /* 0x000fe200078e021a */
[----:B------:R-:W-:Y:S02]  /*0630*/  CS2R R16, SRZ ;  /* 0x0000000000107805 */ /* 0x000fe4000001ff00 */
[----:B------:R-:W-:Y:S01]  /*0640*/  FSETP.GEU.AND P3, PT, R13, 1.175494350822287508e-38, PT ;  /* 0x008000000d00780b */ /* 0x000fe20003f6e000 */
[----:B------:R-:W-:Y:S01]  /*0650*/  FFMA.FTZ R30, R31, R30, -0.24999669194221496582 ;  /* 0xbe7fff221f1e7423 */ /* 0x000fe2000001001e */
[--C-:B-1----:R-:W-:Y:S01]  /*0660*/  IMAD.WIDE R36, R37, 0x4, R20.reuse ;  /* 0x0000000425247825 */ /* 0x102fe200078e0214 */
[----:B------:R0:W2:Y:S03]  /*0670*/  @!P0 LDG.E.EL R34, desc[UR6][R26.64] ;  /* 0x000000061a228981 */ /* 0x0000a6000c2e1900 */
[----:B------:R-:W-:Y:S01]  /*0680*/  FFMA.FTZ R30, R31, R30, 0.33333182334899902344 ;  /* 0x3eaaaa781f1e7423 */ /* 0x000fe2000001001e */
[----:B------:R1:W2:Y:S04]  /*0690*/  @!P0 LDG.E.EL R25, desc[UR6][R22.64] ;  /* 0x0000000616198981 */ /* 0x0002a8000c2e1900 */
[----:B------:R3:W2:Y:S01]  /*06a0*/  @!P1 LDG.E.EL.128 R16, desc[UR6][R36.64] ;  /* 0x0000000624109981 */ /* 0x0006a2000c2e1d00 */
[----:B0-----:R-:W-:Y:S01]  /*06b0*/  IMAD.WIDE R26, R35, 0x4, R20 ;  /* 0x00000004231a7825 */ /* 0x001fe200078e0214 */
[----:B------:R-:W-:-:S02]  /*06c0*/  CS2R R20, SRZ ;  /* 0x0000000000147805 */ /* 0x000fc4000001ff00 */
[----:B-1----:R-:W-:Y:S01]  /*06d0*/  CS2R R22, SRZ ;  /* 0x0000000000167805 */ /* 0x002fe2000001ff00 */
[----:B------:R-:W-:Y:S01]  /*06e0*/  FFMA.FTZ R30, R31, R30, -0.5 ;  /* 0xbf0000001f1e7423 */ /* 0x000fe2000001001e */
[----:B---3--:R-:W-:Y:S02]  /*06f0*/  I2FP.F32.S32 R36, R29 ;  /* 0x0000001d00247245 */ /* 0x008fe40000201400 */
[----:B------:R-:W-:Y:S02]  /*0700*/  FSEL R29, RZ, -23, P2 ;  /* 0xc1b80000ff1d7808 */ /* 0x000fe40001000000 */
[----:B------:R0:W3:Y:S01]  /*0710*/  @!P0 LDG.E.EL.128 R20, desc[UR6][R26.64] ;  /* 0x000000061a148981 */ /* 0x0000e2000c2e1d00 */
[----:B------:R-:W-:Y:S01]  /*0720*/  BAR.SYNC.DEFER_BLOCKING 0x0 ;  /* 0x0000000000007b1d */ /* 0x000fe20000010000 */
[----:B------:R-:W-:Y:S02]  /*0730*/  ISETP.GE.U32.AND P2, PT, R12, 0x7f800000, PT ;  /* 0x7f8000000c00780c */ /* 0x000fe40003f46070 */
[----:B------:R-:W-:Y:S01]  /*0740*/  FSETP.GEU.AND P5, PT, R14, 1.175494350822287508e-38, PT ;  /* 0x008000000e00780b */ /* 0x000fe20003fae000 */
[----:B------:R-:W-:Y:S01]  /*0750*/  @!P3 FMUL R13, R13, 8388608 ;  /* 0x4b0000000d0db820 */ /* 0x000fe20000400000 */
[----:B0-----:R-:W-:Y:S01]  /*0760*/  FMUL R26, R31, R30 ;  /* 0x0000001e1f1a7220 */ /* 0x001fe20000400000 */
[----:B------:R-:W-:-:S03]  /*0770*/  FFMA.FTZ R29, R36, 1.1920928955078125e-07, R29 ;  /* 0x34000000241d7823 */ /* 0x000fc6000001001d */
[----:B------:R-:W-:Y:S01]  /*0780*/  FFMA.FTZ R26, R31, R26, R31 ;  /* 0x0000001a1f1a7223 */ /* 0x000fe2000001001f */
[----:B------:R-:W-:-:S03]  /*0790*/  IADD3 R27, R13, -0x3f2aaaab, RZ ;  /* 0xc0d555550d1b7810 */ /* 0x000fc60007ffe0ff */
[----:B------:R-:W-:Y:S01]  /*07a0*/  FFMA.FTZ R26, R29, 0.69314718246459960938, R26 ;  /* 0x3f3172181d1a7823 */ /* 0x000fe2000001001a */
[----:B------:R-:W-:Y:S02]  /*07b0*/  @P2 MOV R29, 0x7f800000 ;  /* 0x7f800000001d2802 */ /* 0x000fe40000000f00 */
[----:B------:R-:W-:Y:S01]  /*07c0*/  @!P5 FMUL R14, R14, 8388608 ;  /* 0x4b0000000e0ed820 */ /* 0x000fe20000400000 */
[----:B------:R-:W-:Y:S02]  /*07d0*/  LOP3.LUT R30, R27, 0xff800000, RZ, 0xc0, !PT ;  /* 0xff8000001b1e7812 */ /* 0x000fe400078ec0ff */
[----:B------:R-:W-:Y:S02]  /*07e0*/  @P2 FFMA.FTZ R26, R12, R29, +INF ;  /* 0x7f8000000c1a2423 */ /* 0x000fe4000001001d */
[----:B------:R-:W-:Y:S02]  /*07f0*/  IADD3 R27, R13, -R30, RZ ;  /* 0x8000001e0d1b7210 */ /* 0x000fe40007ffe0ff */
[----:B------:R-:W-:-:S03]  /*0800*/  IADD3 R29, R14, -0x3f2aaaab, RZ ;  /* 0xc0d555550e1d7810 */ /* 0x000fc60007ffe0ff */
[----:B------:R-:W-:Y:S01]  /*0810*/  FADD R27, R27, -1 ;  /* 0xbf8000001b1b7421 */ /* 0x000fe20000000000 */
[----:B------:R-:W-:-:S03]  /*0820*/  LOP3.LUT R29, R29, 0xff800000, RZ, 0xc0, !PT ;  /* 0xff8000001d1d7812 */ /* 0x000fc600078ec0ff */
[----:B------:R-:W-:Y:S01]  /*0830*/  FFMA.FTZ R36, R27, -R28, 0.14084610342979431152 ;  /* 0x3e1039f61b247423 */ /* 0x000fe2000001081c */
[----:B------:R-:W-:-:S03]  /*0840*/  IADD3 R31, R14, -R29, RZ ;  /* 0x8000001d0e1f7210 */ /* 0x000fc60007ffe0ff */
[----:B------:R-:W-:Y:S02]  /*0850*/  FFMA.FTZ R36, R27, R36, -0.12148627638816833496 ;  /* 0xbdf8cdcc1b247423 */ /* 0x000fe40000010024 */
[----:B------:R-:W-:Y:S01]  /*0860*/  FADD R31, R31, -1 ;  /* 0xbf8000001f1f7421 */ /* 0x000fe20000000000 */
[----:B------:R-:W-:Y:S01]  /*0870*/  I2FP.F32.S32 R35, R30 ;  /* 0x0000001e00237245 */ /* 0x000fe20000201400 */
[----:B------:R-:W-:Y:S02]  /*0880*/  FFMA.FTZ R36, R27, R36, 0.13980610668659210205 ;  /* 0x3e0f29551b247423 */ /* 0x000fe40000010024 */
[----:B------:R-:W-:Y:S02]  /*0890*/  FFMA.FTZ R30, R31, -R28, 0.14084610342979431152 ;  /* 0x3e1039f61f1e7423 */ /* 0x000fe4000001081c */
[----:B------:R-:W-:Y:S02]  /*08a0*/  FFMA.FTZ R36, R27, R36, -0.16684235632419586182 ;  /* 0xbe2ad8b91b247423 */ /* 0x000fe40000010024 */
[----:B------:R-:W-:-:S02]  /*08b0*/  FFMA.FTZ R30, R31, R30, -0.12148627638816833496 ;  /* 0xbdf8cdcc1f1e7423 */ /* 0x000fc4000001001e */
[----:B------:R-:W-:Y:S02]  /*08c0*/  FFMA.FTZ R36, R27, R36, 0.20012299716472625732 ;  /* 0x3e4ced0b1b247423 */ /* 0x000fe40000010024 */
[----:B------:R-:W-:Y:S02]  /*08d0*/  FFMA.FTZ R30, R31, R30, 0.13980610668659210205 ;  /* 0x3e0f29551f1e7423 */ /* 0x000fe4000001001e */
[----:B------:R-:W-:Y:S02]  /*08e0*/  FFMA.FTZ R36, R27, R36, -0.24999669194221496582 ;  /* 0xbe7fff221b247423 */ /* 0x000fe40000010024 */
[----:B------:R-:W-:Y:S02]  /*08f0*/  FFMA.FTZ R30, R31, R30, -0.16684235632419586182 ;  /* 0xbe2ad8b91f1e7423 */ /* 0x000fe4000001001e */
[----:B------:R-:W-:Y:S02]  /*0900*/  FFMA.FTZ R36, R27, R36, 0.33333182334899902344 ;  /* 0x3eaaaa781b247423 */ /* 0x000fe40000010024 */
[----:B------:R-:W-:Y:S01]  /*0910*/  FFMA.FTZ R30, R31, R30, 0.20012299716472625732 ;  /* 0x3e4ced0b1f1e7423 */ /* 0x000fe2000001001e */
[----:B------:R-:W-:Y:S01]  /*0920*/  FSETP.NEU.AND P2, PT, R12, RZ, PT ;  /* 0x000000ff0c00720b */ /* 0x000fe20003f4d000 */
[----:B------:R-:W-:Y:S01]  /*0930*/  FFMA.FTZ R36, R27, R36, -0.5 ;  /* 0xbf0000001b247423 */ /* 0x000fe20000010024 */
[----:B------:R-:W-:Y:S01]  /*0940*/  FSEL R12, RZ, -23, P3 ;  /* 0xc1b80000ff0c7808 */ /* 0x000fe20001800000 */
[----:B------:R-:W-:Y:S01]  /*0950*/  FFMA.FTZ R30, R31, R30, -0.24999669194221496582 ;  /* 0xbe7fff221f1e7423 */ /* 0x000fe2000001001e */
[----:B------:R-:W-:-:S02]  /*0960*/  ISETP.GE.U32.AND P4, PT, R13, 0x7f800000, PT ;  /* 0x7f8000000d00780c */ /* 0x000fc40003f86070 */
[----:B------:R-:W-:Y:S01]  /*0970*/  FSETP.GEU.AND P3, PT, R15, 1.175494350822287508e-38, PT ;  /* 0x008000000f00780b */ /* 0x000fe20003f6e000 */
[----:B------:R-:W-:Y:S01]  /*0980*/  FMUL R36, R27, R36 ;  /* 0x000000241b247220 */ /* 0x000fe20000400000 */
[----:B------:R-:W-:Y:S01]  /*0990*/  FFMA.FTZ R30, R31, R30, 0.33333182334899902344 ;  /* 0x3eaaaa781f1e7423 */ /* 0x000fe2000001001e */
[----:B------:R-:W-:Y:S02]  /*09a0*/  FFMA.FTZ R12, R35, 1.1920928955078125e-07, R12 ;  /* 0x34000000230c7823 */ /* 0x000fe4000001000c */
[----:B------:R-:W-:Y:S01]  /*09b0*/  FFMA.FTZ R27, R27, R36, R27 ;  /* 0x000000241b1b7223 */ /* 0x000fe2000001001b */
[----:B------:R-:W-:-:S03]  /*09c0*/  FFMA.FTZ R30, R31, R30, -0.5 ;  /* 0xbf0000001f1e7423 */ /* 0x000fc6000001001e */
[----:B------:R-:W-:Y:S01]  /*09d0*/  FFMA.FTZ R27, R12, 0.69314718246459960938, R27 ;  /* 0x3f3172180c1b7823 */ /* 0x000fe2000001001b */
[----:B------:R-:W-:Y:S01]  /*09e0*/  FMUL R30, R31, R30 ;  /* 0x0000001e1f1e7220 */ /* 0x000fe20000400000 */
[----:B------:R-:W-:Y:S02]  /*09f0*/  @P4 MOV R12, 0x7f800000 ;  /* 0x7f800000000c4802 */ /* 0x000fe40000000f00 */
[----:B------:R-:W-:Y:S01]  /*0a00*/  @!P3 FMUL R15, R15, 8388608 ;  /* 0x4b0000000f0fb820 */ /* 0x000fe20000400000 */
[----:B------:R-:W-:Y:S01]  /*0a10*/  FFMA.FTZ R31, R31, R30, R31 ;  /* 0x0000001e1f1f7223 */ /* 0x000fe2000001001f */
[----:B------:R-:W-:Y:S01]  /*0a20*/  FSEL R30, RZ, -23, P5 ;  /* 0xc1b80000ff1e7808 */ /* 0x000fe20002800000 */
[----:B------:R-:W-:Y:S01]  /*0a30*/  @P4 FFMA.FTZ R27, R13, R12, +INF ;  /* 0x7f8000000d1b4423 */ /* 0x000fe2000001000c */
[----:B------:R-:W-:Y:S02]  /*0a40*/  ISETP.GE.U32.AND P5, PT, R14, 0x7f800000, PT ;  /* 0x7f8000000e00780c */ /* 0x000fe40003fa6070 */
[----:B------:R-:W-:-:S02]  /*0a50*/  IADD3 R12, R15, -0x3f2aaaab, RZ ;  /* 0xc0d555550f0c7810 */ /* 0x000fc40007ffe0ff */
[----:B-----5:R-:W-:Y:S02]  /*0a60*/  FSETP.GEU.AND P6, PT, R8, 1.175494350822287508e-38, PT ;  /* 0x008000000800780b */ /* 0x020fe40003fce000 */
[----:B------:R-:W-:Y:S02]  /*0a70*/  I2FP.F32.S32 R29, R29 ;  /* 0x0000001d001d7245 */ /* 0x000fe40000201400 */
[----:B------:R-:W-:Y:S02]  /*0a80*/  LOP3.LUT R12, R12, 0xff800000, RZ, 0xc0, !PT ;  /* 0xff8000000c0c7812 */ /* 0x000fe400078ec0ff */
[----:B------:R-:W-:Y:S01]  /*0a90*/  FSETP.NEU.AND P4, PT, R13, RZ, PT ;  /* 0x000000ff0d00720b */ /* 0x000fe20003f8d000 */
[----:B------:R-:W-:Y:S01]  /*0aa0*/  FFMA.FTZ R30, R29, 1.1920928955078125e-07, R30 ;  /* 0x340000001d1e7823 */ /* 0x000fe2000001001e */
[----:B------:R-:W-:-:S03]  /*0ab0*/  IADD3 R13, R15, -R12, RZ ;  /* 0x8000000c0f0d7210 */ /* 0x000fc60007ffe0ff */
[----:B------:R-:W-:Y:S01]  /*0ac0*/  FFMA.FTZ R29, R30, 0.69314718246459960938, R31 ;  /* 0x3f3172181e1d7823 */ /* 0x000fe2000001001f */
[----:B------:R-:W-:Y:S01]  /*0ad0*/  @P5 MOV R31, 0x7f800000 ;  /* 0x7f800000001f5802 */ /* 0x000fe20000000f00 */
[----:B------:R-:W-:Y:S01]  /*0ae0*/  FADD R13, R13, -1 ;  /* 0xbf8000000d0d7421 */ /* 0x000fe20000000000 */
[----:B------:R-:W-:-:S03]  /*0af0*/  @!P6 FMUL R8, R8, 8388608 ;  /* 0x4b0000000808e820 */ /* 0x000fc60000400000 */
[C---:B------:R-:W-:Y:S01]  /*0b00*/  FFMA.FTZ R36, R13.reuse, -R28, 0.14084610342979431152 ;  /* 0x3e1039f60d247423 */ /* 0x040fe2000001081c */
[----:B------:R-:W-:Y:S01]  /*0b10*/  @P5 FFMA.FTZ R29, R14, R31, +INF ;  /* 0x7f8000000e1d5423 */ /* 0x000fe2000001001f */
[----:B------:R-:W-:Y:S02]  /*0b20*/  IADD3 R31, R8, -0x3f2aaaab, RZ ;  /* 0xc0d55555081f7810 */ /* 0x000fe40007ffe0ff */
[----:B------:R-:W-:Y:S02]  /*0b30*/  FFMA.FTZ R36, R13, R36, -0.12148627638816833496 ;  /* 0xbdf8cdcc0d247423 */ /* 0x000fe40000010024 */
[----:B------:R-:W-:Y:S02]  /*0b40*/  LOP3.LUT R31, R31, 0xff800000, RZ, 0xc0, !PT ;  /* 0xff8000001f1f7812 */ /* 0x000fe400078ec0ff */
[----:B------:R-:W-:Y:S02]  /*0b50*/  FFMA.FTZ R36, R13, R36, 0.13980610668659210205 ;  /* 0x3e0f29550d247423 */ /* 0x000fe40000010024 */
[----:B------:R-:W-:-:S02]  /*0b60*/  IADD3 R35, R8, -R31, RZ ;  /* 0x8000001f08237210 */ /* 0x000fc40007ffe0ff */
[----:B------:R-:W-:-:S03]  /*0b70*/  FFMA.FTZ R36, R13, R36, -0.16684235632419586182 ;  /* 0xbe2ad8b90d247423 */ /* 0x000fc60000010024 */
[----:B------:R-:W-:Y:S01]  /*0b80*/  FADD R35, R35, -1 ;  /* 0xbf80000023237421 */ /* 0x000fe20000000000 */
[----:B------:R-:W-:Y:S01]  /*0b90*/  FFMA.FTZ R36, R13, R36, 0.20012299716472625732 ;  /* 0x3e4ced0b0d247423 */ /* 0x000fe20000010024 */
[----:B------:R-:W-:Y:S02]  /*0ba0*/  I2FP.F32.S32 R37, R12 ;  /* 0x0000000c00257245 */ /* 0x000fe40000201400 */
[----:B------:R-:W-:Y:S01]  /*0bb0*/  FFMA.FTZ R12, R35, -R28, 0.14084610342979431152 ;  /* 0x3e1039f6230c7423 */ /* 0x000fe2000001081c */
[----:B------:R-:W-:-:S03]  /*0bc0*/  FFMA.FTZ R36, R13, R36, -0.24999669194221496582 ;  /* 0xbe7fff220d247423 */ /* 0x000fc60000010024 */
[----:B------:R-:W-:Y:S01]  /*0bd0*/  FFMA.FTZ R30, R35, R12, -0.12148627638816833496 ;  /* 0xbdf8cdcc231e7423 */ /* 0x000fe2000001000c */
[----:B------:R-:W-:Y:S01]  /*0be0*/  FFMA.FTZ R36, R13, R36, 0.33333182334899902344 ;  /* 0x3eaaaa780d247423 */ /* 0x000fe20000010024 */
[----:B------:R-:W-:Y:S02]  /*0bf0*/  FSETP.NEU.AND P5, PT, R14, RZ, PT ;  /* 0x000000ff0e00720b */ /* 0x000fe40003fad000 */
[----:B------:R-:W-:Y:S01]  /*0c00*/  FSEL R14, RZ, -23, P3 ;  /* 0xc1b80000ff0e7808 */ /* 0x000fe20001800000 */
[----:B------:R-:W-:Y:S01]  /*0c10*/  FFMA.FTZ R30, R35, R30, 0.13980610668659210205 ;  /* 0x3e0f2955231e7423 */ /* 0x000fe2000001001e */
[----:B------:R-:W-:Y:S01]  /*0c20*/  FFMA.FTZ R36, R13, R36, -0.5 ;  /* 0xbf0000000d247423 */ /* 0x000fe20000010024 */
[----:B------:R-:W-:Y:S02]  /*0c30*/  ISETP.GE.U32.AND P3, PT, R15, 0x7f800000, PT ;  /* 0x7f8000000f00780c */ /* 0x000fe40003f66070 */
[----:B------:R-:W-:Y:S01]  /*0c40*/  FSEL R12, R26, -INF , P2 ;  /* 0xff8000001a0c7808 */ /* 0x000fe20001000000 */
[----:B------:R-:W-:Y:S01]  /*0c50*/  FFMA.FTZ R30, R35, R30, -0.16684235632419586182 ;  /* 0xbe2ad8b9231e7423 */ /* 0x000fe2000001001e */
[----:B------:R-:W-:Y:S01]  /*0c60*/  FSETP.GEU.AND P2, PT, R9, 1.175494350822287508e-38, PT ;  /* 0x008000000900780b */ /* 0x000fe20003f4e000 */
[----:B------:R-:W-:Y:S01]  /*0c70*/  FMUL R36, R13, R36 ;  /* 0x000000240d247220 */ /* 0x000fe20000400000 */
[----:B------:R-:W-:Y:S01]  /*0c80*/  FFMA.FTZ R14, R37, 1.1920928955078125e-07, R14 ;  /* 0x34000000250e7823 */ /* 0x000fe2000001000e */
[----:B------:R-:W-:-:S02]  /*0c90*/  FFMA.FTZ R30, R35, R30, 0.20012299716472625732 ;  /* 0x3e4ced0b231e7423 */ /* 0x000fc4000001001e */
[----:B------:R-:W-:Y:S02]  /*0ca0*/  FFMA.FTZ R13, R13, R36, R13 ;  /* 0x000000240d0d7223 */ /* 0x000fe4000001000d */
[C---:B------:R-:W-:Y:S02]  /*0cb0*/  FFMA.FTZ R30, R35.reuse, R30, -0.24999669194221496582 ;  /* 0xbe7fff22231e7423 */ /* 0x040fe4000001001e */
[----:B------:R-:W-:Y:S01]  /*0cc0*/  FFMA.FTZ R13, R14, 0.69314718246459960938, R13 ;  /* 0x3f3172180e0d7823 */ /* 0x000fe2000001000d */
[----:B------:R-:W-:Y:S01]  /*0cd0*/  @P3 MOV R14, 0x7f800000 ;  /* 0x7f800000000e3802 */ /* 0x000fe20000000f00 */
[----:B------:R-:W-:Y:S02]  /*0ce0*/  FFMA.FTZ R30, R35, R30, 0.33333182334899902344 ;  /* 0x3eaaaa78231e7423 */ /* 0x000fe4000001001e */
[----:B------:R-:W-:Y:S02]  /*0cf0*/  @!P2 FMUL R9, R9, 8388608 ;  /* 0x4b0000000909a820 */ /* 0x000fe40000400000 */
[C---:B------:R-:W-:Y:S01]  /*0d00*/  @P3 FFMA.FTZ R13, R15.reuse, R14, +INF ;  /* 0x7f8000000f0d3423 */ /* 0x040fe2000001000e */
[----:B------:R-:W-:Y:S01]  /*0d10*/  FSETP.NEU.AND P3, PT, R15, RZ, PT ;  /* 0x000000ff0f00720b */ /* 0x000fe20003f6d000 */
[----:B------:R-:W-:Y:S01]  /*0d20*/  FFMA.FTZ R30, R35, R30, -0.5 ;  /* 0xbf000000231e7423 */ /* 0x000fe2000001001e */
[----:B------:R-:W-:-:S03]  /*0d30*/  IADD3 R15, R9, -0x3f2aaaab, RZ ;  /* 0xc0d55555090f7810 */ /* 0x000fc60007ffe0ff */
[----:B------:R-:W-:Y:S01]  /*0d40*/  FMUL R14, R35, R30 ;  /* 0x0000001e230e7220 */ /* 0x000fe20000400000 */
[----:B------:R-:W-:-:S04]  /*0d50*/  LOP3.LUT R30, R15, 0xff800000, RZ, 0xc0, !PT ;  /* 0xff8000000f1e7812 */ /* 0x000fc800078ec0ff */
[----:B------:R-:W-:Y:S01]  /*0d60*/  IADD3 R15, R9, -R30, RZ ;  /* 0x8000001e090f7210 */ /* 0x000fe20007ffe0ff */
[----:B------:R-:W-:Y:S01]  /*0d70*/  FFMA.FTZ R14, R35, R14, R35 ;  /* 0x0000000e230e7223 */ /* 0x000fe20000010023 */
[----:B------:R-:W-:Y:S02]  /*0d80*/  I2FP.F32.S32 R26, R31 ;  /* 0x0000001f001a7245 */ /* 0x000fe40000201400 */
[----:B------:R-:W-:Y:S01]  /*0d90*/  FSEL R35, RZ, -23, P6 ;  /* 0xc1b80000ff237808 */ /* 0x000fe20003000000 */
[----:B------:R-:W-:-:S04]  /*0da0*/  FADD R31, R15, -1 ;  /* 0xbf8000000f1f7421 */ /* 0x000fc80000000000 */
[----:B------:R-:W-:Y:S01]  /*0db0*/  FFMA.FTZ R35, R26, 1.1920928955078125e-07, R35 ;  /* 0x340000001a237823 */ /* 0x000fe20000010023 */
[----:B------:R-:W-:-:S04]  /*0dc0*/  FFMA.FTZ R26, R31, -R28, 0.14084610342979431152 ;  /* 0x3e1039f61f1a7423 */ /* 0x000fc8000001081c */
[----:B------:R-:W-:Y:S01]  /*0dd0*/  FFMA.FTZ R26, R31, R26, -0.12148627638816833496 ;  /* 0xbdf8cdcc1f1a7423 */ /* 0x000fe2000001001a */
[----:B------:R-:W-:-:S03]  /*0de0*/  FSEL R15, R27, -INF , P4 ;  /* 0xff8000001b0f7808 */ /* 0x000fc60002000000 */
[C---:B------:R-:W-:Y:S01]  /*0df0*/  FFMA.FTZ R26, R31.reuse, R26, 0.13980610668659210205 ;  /* 0x3e0f29551f1a7423 */ /* 0x040fe2000001001a */
[----:B------:R-:W-:Y:S02]  /*0e00*/  ISETP.GE.U32.AND P6, PT, R8, 0x7f800000, PT ;  /* 0x7f8000000800780c */ /* 0x000fe40003fc6070 */
[----:B------:R-:W-:Y:S01]  /*0e10*/  FSETP.GEU.AND P4, PT, R10, 1.175494350822287508e-38, PT ;  /* 0x008000000a00780b */ /* 0x000fe20003f8e000 */
[----:B------:R-:W-:-:S04]  /*0e20*/  FFMA.FTZ R26, R31, R26, -0.16684235632419586182 ;  /* 0xbe2ad8b91f1a7423 */ /* 0x000fc8000001001a */
[----:B------:R-:W-:-:S04]  /*0e30*/  FFMA.FTZ R26, R31, R26, 0.20012299716472625732 ;  /* 0x3e4ced0b1f1a7423 */ /* 0x000fc8000001001a */
[C---:B------:R-:W-:Y:S02]  /*0e40*/  FFMA.FTZ R26, R31.reuse, R26, -0.24999669194221496582 ;  /* 0xbe7fff221f1a7423 */ /* 0x040fe4000001001a */
[----:B------:R-:W-:Y:S02]  /*0e50*/  @P6 MOV R27, 0x7f800000 ;  /* 0x7f800000001b6802 */ /* 0x000fe40000000f00 */
[----:B------:R-:W-:Y:S01]  /*0e60*/  FFMA.FTZ R26, R31, R26, 0.33333182334899902344 ;  /* 0x3eaaaa781f1a7423 */ /* 0x000fe2000001001a */
[----:B------:R-:W-:Y:S01]  /*0e70*/  @!P4 FMUL R10, R10, 8388608 ;  /* 0x4b0000000a0ac820 */ /* 0x000fe20000400000 */
[----:B------:R-:W-:Y:S01]  /*0e80*/  FFMA.FTZ R14, R35, 0.69314718246459960938, R14 ;  /* 0x3f317218230e7823 */ /* 0x000fe2000001000e */
[----:B------:R-:W-:Y:S01]  /*0e90*/  @P6 FFMA.FTZ R14, R8, R27, +INF ;  /* 0x7f800000080e6423 */ /* 0x000fe2000001001b */
[----:B------:R-:W-:Y:S02]  /*0ea0*/  FFMA.FTZ R26, R31, R26, -0.5 ;  /* 0xbf0000001f1a7423 */ /* 0x000fe4000001001a */
[----:B------:R-:W-:-:S02]  /*0eb0*/  IADD3 R27, R10, -0x3f2aaaab, RZ ;  /* 0xc0d555550a1b7810 */ /* 0x000fc40007ffe0ff */
[----:B------:R-:W-:Y:S01]  /*0ec0*/  FMUL R36, R31, R26 ;  /* 0x0000001a1f247220 */ /* 0x000fe20000400000 */
[----:B------:R-:W-:Y:S02]  /*0ed0*/  FSEL R26, R29, -INF , P5 ;  /* 0xff8000001d1a7808 */ /* 0x000fe40002800000 */
[----:B------:R-:W-:Y:S02]  /*0ee0*/  LOP3.LUT R27, R27, 0xff800000, RZ, 0xc0, !PT ;  /* 0xff8000001b1b7812 */ /* 0x000fe400078ec0ff */
[----:B------:R-:W-:Y:S01]  /*0ef0*/  FSETP.NEU.AND P5, PT, R8, RZ, PT ;  /* 0x000000ff0800720b */ /* 0x000fe20003fad000 */
[----:B------:R-:W-:Y:S01]  /*0f00*/  FFMA.FTZ R8, R31, R36, R31 ;  /* 0x000000241f087223 */ /* 0x000fe2000001001f */
[----:B------:R-:W-:Y:S02]  /*0f10*/  ISETP.GE.U32.AND P6, PT, R9, 0x7f800000, PT ;  /* 0x7f8000000900780c */ /* 0x000fe40003fc6070 */
[----:B------:R-:W-:Y:S02]  /*0f20*/  FSEL R29, RZ, -23, P2 ;  /* 0xc1b80000ff1d7808 */ /* 0x000fe40001000000 */
[----:B------:R-:W-:-:S02]  /*0f30*/  FSETP.GEU.AND P2, PT, R11, 1.175494350822287508e-38, PT ;  /* 0x008000000b00780b */ /* 0x000fc40003f4e000 */
[----:B------:R-:W-:Y:S02]  /*0f40*/  IADD3 R31, R10, -R27, RZ ;  /* 0x8000001b0a1f7210 */ /* 0x000fe40007ffe0ff */
[----:B------:R-:W-:-:S03]  /*0f50*/  I2FP.F32.S32 R30, R30 ;  /* 0x0000001e001e7245 */ /* 0x000fc60000201400 */
[----:B------:R-:W-:Y:S02]  /*0f60*/  FADD R31, R31, -1 ;  /* 0xbf8000001f1f7421 */ /* 0x000fe40000000000 */
[----:B------:R-:W-:Y:S02]  /*0f70*/  FFMA.FTZ R29, R30, 1.1920928955078125e-07, R29 ;  /* 0x340000001e1d7823 */ /* 0x000fe4000001001d */
[----:B------:R-:W-:Y:S01]  /*0f80*/  FFMA.FTZ R30, R31, -R28, 0.14084610342979431152 ;  /* 0x3e1039f61f1e7423 */ /* 0x000fe2000001081c */
[----:B------:R-:W-:Y:S01]  /*0f90*/  @P6 MOV R36, 0x7f800000 ;  /* 0x7f80000000246802 */ /* 0x000fe20000000f00 */
[----:B------:R-:W-:Y:S02]  /*0fa0*/  @!P2 FMUL R11, R11, 8388608 ;  /* 0x4b0000000b0ba820 */ /* 0x000fe40000400000 */
[----:B------:R-:W-:Y:S01]  /*0fb0*/  FFMA.FTZ R30, R31, R30, -0.12148627638816833496 ;  /* 0xbdf8cdcc1f1e7423 */ /* 0x000fe2000001001e */
[----:B------:R-:W-:Y:S01]  /*0fc0*/  FFMA.FTZ R8, R29, 0.69314718246459960938, R8 ;  /* 0x3f3172181d087823 */ /* 0x000fe20000010008 */
[C---:B------:R-:W-:Y:S01]  /*0fd0*/  @P6 FFMA.FTZ R8, R9.reuse, R36, +INF ;  /* 0x7f80000009086423 */ /* 0x040fe20000010024 */
[----:B------:R-:W-:Y:S01]  /*0fe0*/  FSETP.NEU.AND P6, PT, R9, RZ, PT ;  /* 0x000000ff0900720b */ /* 0x000fe20003fcd000 */
[----:B------:R-:W-:Y:S01]  /*0ff0*/  FFMA.FTZ R30, R31, R30, 0.13980610668659210205 ;  /* 0x3e0f29551f1e7423 */ /* 0x000fe2000001001e */
[----:B------:R-:W-:-:S03]  /*1000*/  IADD3 R9, R11, -0x3f2aaaab, RZ ;  /* 0xc0d555550b097810 */ /* 0x000fc60007ffe0ff */
[----:B------:R-:W-:Y:S01]  /*1010*/  FFMA.FTZ R36, R31, R30, -0.16684235632419586182 ;  /* 0xbe2ad8b91f247423 */ /* 0x000fe2000001001e */
[----:B------:R-:W-:-:S04]  /*1020*/  LOP3.LUT R30, R9, 0xff800000, RZ, 0xc0, !PT ;  /* 0xff800000091e7812 */ /* 0x000fc800078ec0ff */
[----:B------:R-:W-:-:S05]  /*1030*/  IADD3 R29, R11, -R30, RZ ;  /* 0x8000001e0b1d7210 */ /* 0x000fca0007ffe0ff */
[----:B------:R-:W-:Y:S01]  /*1040*/  FADD R29, R29, -1 ;  /* 0xbf8000001d1d7421 */ /* 0x000fe20000000000 */
[----:B------:R-:W-:-:S03]  /*1050*/  FFMA.FTZ R36, R31, R36, 0.20012299716472625732 ;  /* 0x3e4ced0b1f247423 */ /* 0x000fc60000010024 */
[----:B------:R-:W-:Y:S01]  /*1060*/  FFMA.FTZ R28, R29, -R28, 0.14084610342979431152 ;  /* 0x3e1039f61d1c7423 */ /* 0x000fe2000001081c */
[----:B------:R-:W-:-:S03]  /*1070*/  FFMA.FTZ R36, R31, R36, -0.24999669194221496582 ;  /* 0xbe7fff221f247423 */ /* 0x000fc60000010024 */
[----:B------:R-:W-:Y:S01]  /*1080*/  FFMA.FTZ R28, R29, R28, -0.12148627638816833496 ;  /* 0xbdf8cdcc1d1c7423 */ /* 0x000fe2000001001c */
[----:B------:R-:W-:-:S03]  /*1090*/  FFMA.FTZ R36, R31, R36, 0.33333182334899902344 ;  /* 0x3eaaaa781f247423 */ /* 0x000fc60000010024 */
[----:B------:R-:W-:Y:S01]  /*10a0*/  FFMA.FTZ R28, R29, R28, 0.13980610668659210205 ;  /* 0x3e0f29551d1c7423 */ /* 0x000fe2000001001c */
[----:B------:R-:W-:-:S03]  /*10b0*/  FFMA.FTZ R36, R31, R36, -0.5 ;  /* 0xbf0000001f247423 */ /* 0x000fc60000010024 */
[----:B------:R-:W-:Y:S01]  /*10c0*/  FFMA.FTZ R28, R29, R28, -0.16684235632419586182 ;  /* 0xbe2ad8b91d1c7423 */ /* 0x000fe2000001001c */
[----:B------:R-:W-:-:S03]  /*10d0*/  FMUL R36, R31, R36 ;  /* 0x000000241f247220 */ /* 0x000fc60000400000 */
[----:B------:R-:W-:Y:S01]  /*10e0*/  FFMA.FTZ R28, R29, R28, 0.20012299716472625732 ;  /* 0x3e4ced0b1d1c7423 */ /* 0x000fe2000001001c */
[----:B------:R-:W-:-:S03]  /*10f0*/  FFMA.FTZ R9, R31, R36, R31 ;  /* 0x000000241f097223 */ /* 0x000fc6000001001f */
[C---:B------:R-:W-:Y:S01]  /*1100*/  FFMA.FTZ R28, R29.reuse, R28, -0.24999669194221496582 ;  /* 0xbe7fff221d1c7423 */ /* 0x040fe2000001001c */
[----:B------:R-:W-:Y:S02]  /*1110*/  I2FP.F32.S32 R27, R27 ;  /* 0x0000001b001b7245 */ /* 0x000fe40000201400 */
[----:B------:R-:W-:Y:S01]  /*1120*/  FSEL R36, RZ, -23, P4 ;  /* 0xc1b80000ff247808 */ /* 0x000fe20002000000 */
[----:B------:R-:W-:Y:S01]  /*1130*/  FFMA.FTZ R28, R29, R28, 0.33333182334899902344 ;  /* 0x3eaaaa781d1c7423 */ /* 0x000fe2000001001c */
[----:B------:R-:W-:-:S03]  /*1140*/  ISETP.GE.U32.AND P4, PT, R10, 0x7f800000, PT ;  /* 0x7f8000000a00780c */ /* 0x000fc60003f86070 */
[----:B------:R-:W-:Y:S01]  /*1150*/  FFMA.FTZ R36, R27, 1.1920928955078125e-07, R36 ;  /* 0x340000001b247823 */ /* 0x000fe20000010024 */
[----:B------:R-:W-:Y:S01]  /*1160*/  FFMA.FTZ R31, R29, R28, -0.5 ;  /* 0xbf0000001d1f7423 */ /* 0x000fe2000001001c */
[C---:B------:R-:W-:Y:S02]  /*1170*/  LOP3.LUT R27, R2.reuse, 0x40, RZ, 0xfc, !PT ;  /* 0x00000040021b7812 */ /* 0x040fe400078efcff */
[----:B------:R-:W-:Y:S02]  /*1180*/  LEA R28, R2, UR4, 0x3 ;  /* 0x00000004021c7c11 */ /* 0x000fe4000f8e18ff */
[----:B------:R-:W-:-:S04]  /*1190*/  LEA R27, R27, UR4, 0x3 ;  /* 0x000000041b1b7c11 */ /* 0x000fc8000f8e18ff */
[----:B------:R-:W2:Y:S01]  /*11a0*/  LDS R28, [R28] ;  /* 0x000000001c1c7984 */ /* 0x000ea20000000800 */
[----:B------:R-:W-:-:S03]  /*11b0*/  FMUL R2, R29, R31 ;  /* 0x0000001f1d027220 */ /* 0x000fc60000400000 */
[----:B------:R-:W0:Y:S01]  /*11c0*/  LDS R27, [R27] ;  /* 0x000000001b1b7984 */ /* 0x000e220000000800 */
[----:B------:R-:W-:Y:S01]  /*11d0*/  FFMA.FTZ R2, R29, R2, R29 ;  /* 0x000000021d027223 */ /* 0x000fe2000001001d */
[----:B------:R-:W-:Y:S01]  /*11e0*/  @P4 MOV R29, 0x7f800000 ;  /* 0x7f800000001d4802 */ /* 0x000fe20000000f00 */
[----:B------:R-:W-:Y:S01]  /*11f0*/  FFMA.FTZ R9, R36, 0.69314718246459960938, R9 ;  /* 0x3f31721824097823 */ /* 0x000fe20000010009 */
[----:B------:R-:W-:-:S03]  /*1200*/  I2FP.F32.S32 R30, R30 ;  /* 0x0000001e001e7245 */ /* 0x000fc60000201400 */
[----:B------:R-:W-:Y:S01]  /*1210*/  @P4 FFMA.FTZ R9, R10, R29, +INF ;  /* 0x7f8000000a094423 */ /* 0x000fe2000001001d */
[----:B------:R-:W-:-:S05]  /*1220*/  FSEL R29, RZ, -23, P2 ;  /* 0xc1b80000ff1d7808 */ /* 0x000fca0001000000 */
[----:B------:R-:W-:Y:S01]  /*1230*/  FFMA.FTZ R35, R30, 1.1920928955078125e-07, R29 ;  /* 0x340000001e237823 */ /* 0x000fe2000001001d */
[-C--:B------:R-:W-:Y:S02]  /*1240*/  LEA R29, R0, R3.reuse, 0xc ;  /* 0x00000003001d7211 */ /* 0x080fe400078e60ff */
[----:B------:R-:W-:Y:S01]  /*1250*/  LEA R31, R4, R3, 0xc ;  /* 0x00000003041f7211 */ /* 0x000fe200078e60ff */
[----:B------:R-:W-:Y:S01]  /*1260*/  FFMA.FTZ R0, R35, 0.69314718246459960938, R2 ;  /* 0x3f31721823007823 */ /* 0x000fe20000010002 */
[----:B------:R-:W-:Y:S01]  /*1270*/  ISETP.GE.U32.AND P4, PT, R11, 0x7f800000, PT ;  /* 0x7f8000000b00780c */ /* 0x000fe20003f86070 */
[----:B------:R-:W1:Y:S01]  /*1280*/  LDC.64 R2, c[0x0][0x230] ;  /* 0x00008c00ff027b82 */ /* 0x000e620000000a00 */
[----:B------:R-:W-:Y:S02]  /*1290*/  FSEL R13, R13, -INF , P3 ;  /* 0xff8000000d0d7808 */ /* 0x000fe40001800000 */
[----:B------:R-:W-:-:S09]  /*12a0*/  FSETP.NEU.AND P3, PT, R11, RZ, PT ;  /* 0x000000ff0b00720b */ /* 0x000fd20003f6d000 */
[----:B------:R-:W-:Y:S01]  /*12b0*/  @P4 MOV R4, 0x7f800000 ;  /* 0x7f80000000044802 */ /* 0x000fe20000000f00 */
[C---:B--2---:R-:W-:Y:S01]  /*12c0*/  FADD R24, R28.reuse, R24 ;  /* 0x000000181c187221 */ /* 0x044fe20000000000 */
[C---:B------:R-:W-:Y:S01]  /*12d0*/  FADD R7, R28.reuse, R7 ;  /* 0x000000071c077221 */ /* 0x040fe20000000000 */
[C---:B------:R-:W-:Y:S01]  /*12e0*/  FADD R5, R28.reuse, R5 ;  /* 0x000000051c057221 */ /* 0x040fe20000000000 */
[----:B------:R-:W-:Y:S01]  /*12f0*/  FADD R28, R28, R6 ;  /* 0x000000061c1c7221 */ /* 0x000fe20000000000 */
[----:B------:R-:W-:Y:S01]  /*1300*/  @P4 FFMA.FTZ R0, R11, R4, +INF ;  /* 0x7f8000000b004423 */ /* 0x000fe20000010004 */
[----:B0-----:R-:W-:Y:S01]  /*1310*/  FADD R25, R27, R25 ;  /* 0x000000191b197221 */ /* 0x001fe20000000000 */
[----:B------:R-:W-:Y:S01]  /*1320*/  FADD R6, R24, -R19 ;  /* 0x8000001318067221 */ /* 0x000fe20000000000 */
[----:B------:R-:W-:Y:S01]  /*1330*/  FADD R7, R7, -R18 ;  /* 0x8000001207077221 */ /* 0x000fe20000000000 */
[----:B------:R-:W-:Y:S01]  /*1340*/  FADD R11, R5, -R16 ;  /* 0x80000010050b7221 */ /* 0x000fe20000000000 */
[----:B------:R-:W-:Y:S01]  /*1350*/  FADD R28, R28, -R17 ;  /* 0x800000111c1c7221 */ /* 0x000fe20000000000 */
[----:B------:R-:W-:Y:S01]  /*1360*/  FSETP.NEU.AND P2, PT, R10, RZ, PT ;  /* 0x000000ff0a00720b */ /* 0x000fe20003f4d000 */
[C---:B------:R-:W-:Y:S01]  /*1370*/  FADD R34, R27.reuse, R34 ;  /* 0x000000221b227221 */ /* 0x040fe20000000000 */
[C---:B------:R-:W-:Y:S01]  /*1380*/  FADD R33, R27.reuse, R33 ;  /* 0x000000211b217221 */ /* 0x040fe20000000000 */
[----:B----4-:R-:W-:Y:S01]  /*1390*/  FADD R32, R27, R32 ;  /* 0x000000201b207221 */ /* 0x010fe20000000000 */
[----:B---3--:R-:W-:Y:S01]  /*13a0*/  FADD R20, R25, -R20 ;  /* 0x8000001419147221 */ /* 0x008fe20000000000 */
[----:B-1----:R-:W-:-:S04]  /*13b0*/  IMAD.WIDE R4, R29, 0x4, R2 ;  /* 0x000000041d047825 */ /* 0x002fc800078e0202 */
[----:B------:R-:W-:Y:S01]  /*13c0*/  FADD R24, -R12, R11 ;  /* 0x0000000b0c187221 */ /* 0x000fe20000000100 */
[----:B------:R-:W-:Y:S01]  /*13d0*/  FADD R25, -R15, R28 ;  /* 0x0000001c0f197221 */ /* 0x000fe20000000100 */
[----:B------:R-:W-:Y:S01]  /*13e0*/  FADD R26, -R26, R7 ;  /* 0x000000071a1a7221 */ /* 0x000fe20000000100 */
[----:B------:R-:W-:Y:S01]  /*13f0*/  FADD R27, -R13, R6 ;  /* 0x000000060d1b7221 */ /* 0x000fe20000000100 */
[----:B------:R-:W-:Y:S01]  /*1400*/  FSEL R7, R14, -INF , P5 ;  /* 0xff8000000e077808 */ /* 0x000fe20002800000 */
[----:B------:R-:W-:Y:S01]  /*1410*/  FADD R23, R34, -R23 ;  /* 0x8000001722177221 */ /* 0x000fe20000000000 */
[----:B------:R-:W-:Y:S01]  /*1420*/  FSEL R8, R8, -INF , P6 ;  /* 0xff80000008087808 */ /* 0x000fe20003000000 */
[----:B------:R-:W-:Y:S01]  /*1430*/  FADD R22, R33, -R22 ;  /* 0x8000001621167221 */ /* 0x000fe20000000000 */
[----:B------:R-:W-:Y:S01]  /*1440*/  FSEL R9, R9, -INF , P2 ;  /* 0xff80000009097808 */ /* 0x000fe20001000000 */
[----:B------:R-:W-:Y:S01]  /*1450*/  FADD R21, R32, -R21 ;  /* 0x8000001520157221 */ /* 0x000fe20000000000 */
[----:B------:R-:W-:Y:S01]  /*1460*/  FSEL R0, R0, -INF , P3 ;  /* 0xff80000000007808 */ /* 0x000fe20001800000 */
[----:B------:R0:W-:Y:S01]  /*1470*/  @!P1 STG.E.128 desc[UR6][R4.64], R24 ;  /* 0x0000001804009986 */ /* 0x0001e2000c101d06 */
[----:B------:R-:W-:-:S04]  /*1480*/  IMAD.WIDE R2, R31, 0x4, R2 ;  /* 0x000000041f027825 */ /* 0x000fc800078e0202 */
[----:B------:R-:W-:Y:S01]  /*1490*/  FADD R20, -R7, R20 ;  /* 0x0000001407147221 */ /* 0x000fe20000000100 */
[----:B------:R-:W-:Y:S01]  /*14a0*/  FADD R21, -R8, R21 ;  /* 0x0000001508157221 */ /* 0x000fe20000000100 */
[----:B------:R-:W-:Y:S01]  /*14b0*/  FADD R22, -R9, R22 ;  /* 0x0000001609167221 */ /* 0x000fe20000000100 */
[----:B------:R-:W-:Y:S01]  /*14c0*/  FADD R23, R23, -R0 ;  /* 0x8000000017177221 */ /* 0x000fe20000000000 */
[----:B0-----:R-:W-:Y:S06]  /*14d0*/  @P0 EXIT ;  /* 0x000000000000094d */ /* 0x001fec0003800000 */
[----:B------:R-:W-:Y:S01]  /*14e0*/  STG.E.128 desc[UR6][R2.64], R20 ;  /* 0x0000001402007986 */ /* 0x000fe2000c101d06 */
[----:B------:R-:W-:Y:S05]  /*14f0*/  EXIT ;  /* 0x000000000000794d */ /* 0x000fea0003800000 */
.L_x_0:
[----:B------:R-:W-:-:S00]  /*1500*/  BRA `(.L_x_0) ;  /* 0xfffffffc00fc7947 */ /* 0x000fc0000383ffff */
[----:B------:R-:W-:-:S00]  /*1510*/  NOP ;  /* 0x0000000000007918 */ /* 0x000fc00000000000 */
        /* <DEDUP_REMOVED lines=14> */
.L_x_1:


//--------------------- .nv.global.init           --------------------------
	.section	.nv.global.init,"aw",@progbits
.nv.global.init:
	.type		_$_str,@object
	.size		_$_str,(.L_0 - _$_str)
_$_str:
        /*0000*/ 	.byte	0x5f, 0x5f, 0x43, 0x55, 0x44, 0x41, 0x5f, 0x46, 0x54, 0x5a, 0x00
.L_0:


//--------------------- .nv.shared.triton_poi_fused__log_softmax_convolution_38 --------------------------
	.section	.nv.shared.triton_poi_fused__log_softmax_convolution_38,"aw",@nobits
	.sectionflags	@""
	.align	16
	.zero		1024


//--------------------- .nv.constant0.triton_poi_fused__log_softmax_convolution_38 --------------------------
	.section	.nv.constant0.triton_poi_fused__log_softmax_convolution_38,"a",@progbits
	.sectionflags	@""
	.align	4
.nv.constant0.triton_poi_fused__log_softmax_convolution_38:
	.zero		576
